//
// Generated by NVIDIA NVVM Compiler
//
// Compiler Build ID: CL-36424714
// Cuda compilation tools, release 13.0, V13.0.88
// Based on NVVM 20.0.0
//

.version 9.0
.target sm_100
.address_size 64

	// .globl	_Z13sum_reductionPiPxi
.extern .shared .align 16 .b8 sdata[];

.visible .entry _Z13sum_reductionPiPxi(
	.param .u64 .ptr .align 1 _Z13sum_reductionPiPxi_param_0,
	.param .u64 .ptr .align 1 _Z13sum_reductionPiPxi_param_1,
	.param .u32 _Z13sum_reductionPiPxi_param_2
)
{
	.reg .pred 	%p<6>;
	.reg .b32 	%r<21>;
	.reg .b64 	%rd<10>;

	ld.param.u64 	%rd1, [_Z13sum_reductionPiPxi_param_0];
	ld.param.u64 	%rd2, [_Z13sum_reductionPiPxi_param_1];
	ld.param.u32 	%r11, [_Z13sum_reductionPiPxi_param_2];
	mov.u32 	%r1, %tid.x;
	mov.u32 	%r2, %ctaid.x;
	mov.u32 	%r20, %ntid.x;
	mad.lo.s32 	%r4, %r2, %r20, %r1;
	setp.ge.u32 	%p1, %r4, %r11;
	mov.b32 	%r19, 0;
	@%p1 bra 	$L__BB0_2;
	cvta.to.global.u64 	%rd3, %rd1;
	mul.wide.u32 	%rd4, %r4, 4;
	add.s64 	%rd5, %rd3, %rd4;
	ld.global.u32 	%r19, [%rd5];
$L__BB0_2:
	shl.b32 	%r12, %r1, 2;
	mov.u32 	%r13, sdata;
	add.s32 	%r7, %r13, %r12;
	st.shared.u32 	[%r7], %r19;
	bar.sync 	0;
	setp.lt.u32 	%p2, %r20, 2;
	@%p2 bra 	$L__BB0_6;
$L__BB0_3:
	shr.u32 	%r9, %r20, 1;
	setp.ge.u32 	%p3, %r1, %r9;
	@%p3 bra 	$L__BB0_5;
	shl.b32 	%r14, %r9, 2;
	add.s32 	%r15, %r7, %r14;
	ld.shared.u32 	%r16, [%r15];
	ld.shared.u32 	%r17, [%r7];
	add.s32 	%r18, %r17, %r16;
	st.shared.u32 	[%r7], %r18;
$L__BB0_5:
	bar.sync 	0;
	setp.gt.u32 	%p4, %r20, 3;
	mov.u32 	%r20, %r9;
	@%p4 bra 	$L__BB0_3;
$L__BB0_6:
	setp.ne.s32 	%p5, %r1, 0;
	@%p5 bra 	$L__BB0_8;
	ld.shared.s32 	%rd6, [sdata];
	cvta.to.global.u64 	%rd7, %rd2;
	mul.wide.u32 	%rd8, %r2, 8;
	add.s64 	%rd9, %rd7, %rd8;
	st.global.u64 	[%rd9], %rd6;
$L__BB0_8:
	ret;

}


// ===== COMPILED SASS (sm_100) =====

	.target	sm_100

	.elftype	@"ET_EXEC"


//--------------------- .note.nv.tkinfo           --------------------------
	.section	.note.nv.tkinfo,"",@"SHT_NOTE"
	.sectionflags	@"SHF_NOTE_NV_TKINFO"
	.tkinfo
        /*0018*/ 	.word	0x00000002
        /*0030*/ 	.string	""
        /*0030*/ 	.string	"ptxas"
        /*0030*/ 	.string	"Cuda compilation tools, release 13.0, V13.0.88"
        /*0030*/ 	.string	"Build cuda_13.0.r13.0/compiler.36424714_0"
        /*0030*/ 	.string	"-arch sm_100 -m 64 "



//--------------------- .note.nv.cuinfo           --------------------------
	.section	.note.nv.cuinfo,"",@"SHT_NOTE"
	.sectionflags	@"SHF_NOTE_NV_CUINFO"
        /*0018*/ 	.short	0x0002
        /*001a*/ 	.short	0x0064
        /*001c*/ 	.short	0x0082
	.zero		2


//--------------------- .nv.info                  --------------------------
	.section	.nv.info,"",@"SHT_CUDA_INFO"
	.align	4


	//----- nvinfo : EIATTR_REGCOUNT
	.align		4
        /*0000*/ 	.byte	0x04, 0x2f
        /*0002*/ 	.short	(.L_1 - .L_0)
	.align		4
.L_0:
        /*0004*/ 	.word	index@(_Z13sum_reductionPiPxi)
        /*0008*/ 	.word	0x0000000b


	//----- nvinfo : EIATTR_FRAME_SIZE
	.align		4
.L_1:
        /*000c*/ 	.byte	0x04, 0x11
        /*000e*/ 	.short	(.L_3 - .L_2)
	.align		4
.L_2:
        /*0010*/ 	.word	index@(_Z13sum_reductionPiPxi)
        /*0014*/ 	.word	0x00000000


	//----- nvinfo : EIATTR_MIN_STACK_SIZE
	.align		4
.L_3:
        /*0018*/ 	.byte	0x04, 0x12
        /*001a*/ 	.short	(.L_5 - .L_4)
	.align		4
.L_4:
        /*001c*/ 	.word	index@(_Z13sum_reductionPiPxi)
        /*0020*/ 	.word	0x00000000
.L_5:


//--------------------- .nv.compat                --------------------------
	.section	.nv.compat,"",@"SHT_CUDA_COMPAT_INFO"
	.align	4
        /*0000*/ 	.byte	0x02, 0x09, 0x00, 0x00, 0x02, 0x02, 0x01, 0x00, 0x02, 0x05, 0x05, 0x00, 0x03, 0x07, 0x01, 0x01
        /*0010*/ 	.byte	0x02, 0x03, 0x00, 0x00, 0x02, 0x06, 0x01, 0x00, 0x04, 0x0b, 0x08, 0x00, 0x09, 0x00, 0x00, 0x00
        /*0020*/ 	.byte	0x00, 0x00, 0x00, 0x00


//--------------------- .nv.info._Z13sum_reductionPiPxi --------------------------
	.section	.nv.info._Z13sum_reductionPiPxi,"",@"SHT_CUDA_INFO"
	.sectionflags	@""
	.align	4


	//----- nvinfo : EIATTR_CUDA_API_VERSION
	.align		4
        /*0000*/ 	.byte	0x04, 0x37
        /*0002*/ 	.short	(.L_7 - .L_6)
.L_6:
        /*0004*/ 	.word	0x00000082


	//----- nvinfo : EIATTR_KPARAM_INFO
	.align		4
.L_7:
        /*0008*/ 	.byte	0x04, 0x17
        /*000a*/ 	.short	(.L_9 - .L_8)
.L_8:
        /*000c*/ 	.word	0x00000000
        /*0010*/ 	.short	0x0002
        /*0012*/ 	.short	0x0010
        /*0014*/ 	.byte	0x00, 0xf0, 0x11, 0x00


	//----- nvinfo : EIATTR_KPARAM_INFO
	.align		4
.L_9:
        /*0018*/ 	.byte	0x04, 0x17
        /*001a*/ 	.short	(.L_11 - .L_10)
.L_10:
        /*001c*/ 	.word	0x00000000
        /*0020*/ 	.short	0x0001
        /*0022*/ 	.short	0x0008
        /*0024*/ 	.byte	0x00, 0xf5, 0x21, 0x00


	//----- nvinfo : EIATTR_KPARAM_INFO
	.align		4
.L_11:
        /*0028*/ 	.byte	0x04, 0x17
        /*002a*/ 	.short	(.L_13 - .L_12)
.L_12:
        /*002c*/ 	.word	0x00000000
        /*0030*/ 	.short	0x0000
        /*0032*/ 	.short	0x0000
        /*0034*/ 	.byte	0x00, 0xf5, 0x21, 0x00


	//----- nvinfo : EIATTR_SPARSE_MMA_MASK
	.align		4
.L_13:
        /*0038*/ 	.byte	0x03, 0x50
        /*003a*/ 	.short	0x0000


	//----- nvinfo : EIATTR_MAXREG_COUNT
	.align		4
        /*003c*/ 	.byte	0x03, 0x1b
        /*003e*/ 	.short	0x00ff


	//----- nvinfo : EIATTR_NUM_BARRIERS
	.align		4
        /*0040*/ 	.byte	0x02, 0x4c
        /*0042*/ 	.byte	0x01
	.zero		1


	//----- nvinfo : EIATTR_MERCURY_ISA_VERSION
	.align		4
        /*0044*/ 	.byte	0x03, 0x5f
        /*0046*/ 	.short	0x0101


	//----- nvinfo : EIATTR_VRC_CTA_INIT_COUNT
	.align		4
        /*0048*/ 	.byte	0x02, 0x4a
	.zero		1
	.zero		1


	//----- nvinfo : EIATTR_EXIT_INSTR_OFFSETS
	.align		4
        /*004c*/ 	.byte	0x04, 0x1c
        /*004e*/ 	.short	(.L_15 - .L_14)


	//   ....[0]....
.L_14:
        /*0050*/ 	.word	0x00000210


	//   ....[1]....
        /*0054*/ 	.word	0x000002a0


	//----- nvinfo : EIATTR_CBANK_PARAM_SIZE
	.align		4
.L_15:
        /*0058*/ 	.byte	0x03, 0x19
        /*005a*/ 	.short	0x0014


	//----- nvinfo : EIATTR_PARAM_CBANK
	.align		4
        /*005c*/ 	.byte	0x04, 0x0a
        /*005e*/ 	.short	(.L_17 - .L_16)
	.align		4
.L_16:
        /*0060*/ 	.word	index@(.nv.constant0._Z13sum_reductionPiPxi)
        /*0064*/ 	.short	0x0380
        /*0066*/ 	.short	0x0014


	//----- nvinfo : EIATTR_SW_WAR
	.align		4
.L_17:
        /*0068*/ 	.byte	0x04, 0x36
        /*006a*/ 	.short	(.L_19 - .L_18)
.L_18:
        /*006c*/ 	.word	0x00000008
.L_19:


//--------------------- .nv.callgraph             --------------------------
	.section	.nv.callgraph,"",@"SHT_CUDA_CALLGRAPH"
	.align	4
	.sectionentsize	8
	.align		4
        /*0000*/ 	.word	0x00000000
	.align		4
        /*0004*/ 	.word	0xffffffff
	.align		4
        /*0008*/ 	.word	0x00000000
	.align		4
        /*000c*/ 	.word	0xfffffffe
	.align		4
        /*0010*/ 	.word	0x00000000
	.align		4
        /*0014*/ 	.word	0xfffffffd
	.align		4
        /*0018*/ 	.word	0x00000000
	.align		4
        /*001c*/ 	.word	0xfffffffc


//--------------------- .text._Z13sum_reductionPiPxi --------------------------
	.section	.text._Z13sum_reductionPiPxi,"ax",@progbits
	.align	128
        .global         _Z13sum_reductionPiPxi
        .type           _Z13sum_reductionPiPxi,@function
        .size           _Z13sum_reductionPiPxi,(.L_x_3 - _Z13sum_reductionPiPxi)
        .other          _Z13sum_reductionPiPxi,@"STO_CUDA_ENTRY STV_DEFAULT"
_Z13sum_reductionPiPxi:
.text._Z13sum_reductionPiPxi:
[----:B------:R-:W-:Y:S01]  /*0000*/  LDC R1, c[0x0][0x37c] ;  /* 0x0000df00ff017b82 */ /* 0x000fe20000000800 */
[----:B------:R-:W0:Y:S01]  /*0010*/  S2R R6, SR_TID.X ;  /* 0x0000000000067919 */ /* 0x000e220000002100 */
[----:B------:R-:W0:Y:S01]  /*0020*/  LDCU UR8, c[0x0][0x360] ;  /* 0x00006c00ff0877ac */ /* 0x000e220008000800 */
[----:B------:R-:W-:Y:S01]  /*0030*/  IMAD.MOV.U32 R4, RZ, RZ, RZ ;  /* 0x000000ffff047224 */ /* 0x000fe200078e00ff */
[----:B------:R-:W0:Y:S01]  /*0040*/  S2R R7, SR_CTAID.X ;  /* 0x0000000000077919 */ /* 0x000e220000002500 */
[----:B------:R-:W1:Y:S01]  /*0050*/  LDCU UR4, c[0x0][0x390] ;  /* 0x00007200ff0477ac */ /* 0x000e620008000800 */
[----:B------:R-:W2:Y:S01]  /*0060*/  LDCU.64 UR6, c[0x0][0x358] ;  /* 0x00006b00ff0677ac */ /* 0x000ea20008000a00 */
[----:B0-----:R-:W-:-:S05]  /*0070*/  IMAD R5, R7, UR8, R6 ;  /* 0x0000000807057c24 */ /* 0x001fca000f8e0206 */
[----:B-1----:R-:W-:-:S13]  /*0080*/  ISETP.GE.U32.AND P0, PT, R5, UR4, PT ;  /* 0x0000000405007c0c */ /* 0x002fda000bf06070 */
[----:B------:R-:W0:Y:S02]  /*0090*/  @!P0 LDC.64 R2, c[0x0][0x380] ;  /* 0x0000e000ff028b82 */ /* 0x000e240000000a00 */
[----:B0-----:R-:W-:-:S05]  /*00a0*/  @!P0 IMAD.WIDE.U32 R2, R5, 0x4, R2 ;  /* 0x0000000405028825 */ /* 0x001fca00078e0002 */
[----:B--2---:R-:W2:Y:S01]  /*00b0*/  @!P0 LDG.E R4, desc[UR6][R2.64] ;  /* 0x0000000602048981 */ /* 0x004ea2000c1e1900 */
[----:B------:R-:W0:Y:S01]  /*00c0*/  S2UR UR5, SR_CgaCtaId ;  /* 0x00000000000579c3 */ /* 0x000e220000008800 */
[----:B------:R-:W-:Y:S01]  /*00d0*/  IMAD.U32 R0, RZ, RZ, UR8 ;  /* 0x00000008ff007e24 */ /* 0x000fe2000f8e00ff */
[----:B------:R-:W-:Y:S01]  /*00e0*/  UMOV UR4, 0x400 ;  /* 0x0000040000047882 */ /* 0x000fe20000000000 */
[----:B------:R-:W-:-:S03]  /*00f0*/  ISETP.NE.AND P0, PT, R6, RZ, PT ;  /* 0x000000ff0600720c */ /* 0x000fc60003f05270 */
[----:B------:R-:W-:Y:S01]  /*0100*/  ISETP.GE.U32.AND P1, PT, R0, 0x2, PT ;  /* 0x000000020000780c */ /* 0x000fe20003f26070 */
[----:B0-----:R-:W-:-:S06]  /*0110*/  ULEA UR4, UR5, UR4, 0x18 ;  /* 0x0000000405047291 */ /* 0x001fcc000f8ec0ff */
[----:B------:R-:W-:-:S05]  /*0120*/  LEA R5, R6, UR4, 0x2 ;  /* 0x0000000406057c11 */ /* 0x000fca000f8e10ff */
[----:B--2---:R0:W-:Y:S01]  /*0130*/  STS [R5], R4 ;  /* 0x0000000405007388 */ /* 0x0041e20000000800 */
[----:B------:R-:W-:Y:S06]  /*0140*/  BAR.SYNC.DEFER_BLOCKING 0x0 ;  /* 0x0000000000007b1d */ /* 0x000fec0000010000 */
[----:B------:R-:W-:Y:S05]  /*0150*/  @!P1 BRA `(.L_x_0) ;  /* 0x00000000002c9947 */ /* 0x000fea0003800000 */
.L_x_1:
[----:B------:R-:W-:-:S04]  /*0160*/  SHF.R.U32.HI R8, RZ, 0x1, R0 ;  /* 0x00000001ff087819 */ /* 0x000fc80000011600 */
[----:B------:R-:W-:-:S13]  /*0170*/  ISETP.GE.U32.AND P1, PT, R6, R8, PT ;  /* 0x000000080600720c */ /* 0x000fda0003f26070 */
[----:B------:R-:W-:Y:S01]  /*0180*/  @!P1 IMAD R2, R8, 0x4, R5 ;  /* 0x0000000408029824 */ /* 0x000fe200078e0205 */
[----:B------:R-:W-:Y:S05]  /*0190*/  @!P1 LDS R3, [R5] ;  /* 0x0000000005039984 */ /* 0x000fea0000000800 */
[----:B------:R-:W0:Y:S02]  /*01a0*/  @!P1 LDS R2, [R2] ;  /* 0x0000000002029984 */ /* 0x000e240000000800 */
[----:B0-----:R-:W-:-:S05]  /*01b0*/  @!P1 IMAD.IADD R4, R2, 0x1, R3 ;  /* 0x0000000102049824 */ /* 0x001fca00078e0203 */
[----:B------:R1:W-:Y:S01]  /*01c0*/  @!P1 STS [R5], R4 ;  /* 0x0000000405009388 */ /* 0x0003e20000000800 */
[----:B------:R-:W-:Y:S01]  /*01d0*/  BAR.SYNC.DEFER_BLOCKING 0x0 ;  /* 0x0000000000007b1d */ /* 0x000fe20000010000 */
[----:B------:R-:W-:Y:S01]  /*01e0*/  ISETP.GT.U32.AND P1, PT, R0, 0x3, PT ;  /* 0x000000030000780c */ /* 0x000fe20003f24070 */
[----:B------:R-:W-:-:S12]  /*01f0*/  IMAD.MOV.U32 R0, RZ, RZ, R8 ;  /* 0x000000ffff007224 */ /* 0x000fd800078e0008 */
[----:B-1----:R-:W-:Y:S05]  /*0200*/  @P1 BRA `(.L_x_1) ;  /* 0xfffffffc00d41947 */ /* 0x002fea000383ffff */
.L_x_0:
[----:B------:R-:W-:Y:S05]  /*0210*/  @P0 EXIT ;  /* 0x000000000000094d */ /* 0x000fea0003800000 */
[----:B------:R-:W1:Y:S01]  /*0220*/  S2UR UR5, SR_CgaCtaId ;  /* 0x00000000000579c3 */ /* 0x000e620000008800 */
[----:B------:R-:W-:-:S07]  /*0230*/  UMOV UR4, 0x400 ;  /* 0x0000040000047882 */ /* 0x000fce0000000000 */
[----:B0-----:R-:W0:Y:S01]  /*0240*/  LDC.64 R4, c[0x0][0x388] ;  /* 0x0000e200ff047b82 */ /* 0x001e220000000a00 */
[----:B-1----:R-:W-:Y:S01]  /*0250*/  ULEA UR4, UR5, UR4, 0x18 ;  /* 0x0000000405047291 */ /* 0x002fe2000f8ec0ff */
[----:B0-----:R-:W-:-:S08]  /*0260*/  IMAD.WIDE.U32 R4, R7, 0x8, R4 ;  /* 0x0000000807047825 */ /* 0x001fd000078e0004 */
[----:B------:R-:W0:Y:S02]  /*0270*/  LDS R2, [UR4] ;  /* 0x00000004ff027984 */ /* 0x000e240008000800 */
[----:B0-----:R-:W-:-:S05]  /*0280*/  SHF.R.S32.HI R3, RZ, 0x1f, R2 ;  /* 0x0000001fff037819 */ /* 0x001fca0000011402 */
[----:B------:R-:W-:Y:S01]  /*0290*/  STG.E.64 desc[UR6][R4.64], R2 ;  /* 0x0000000204007986 */ /* 0x000fe2000c101b06 */
[----:B------:R-:W-:Y:S05]  /*02a0*/  EXIT ;  /* 0x000000000000794d */ /* 0x000fea0003800000 */
.L_x_2:
[----:B------:R-:W-:-:S00]  /*02b0*/  BRA `(.L_x_2) ;  /* 0xfffffffc00fc7947 */ /* 0x000fc0000383ffff */
[----:B------:R-:W-:-:S00]  /*02c0*/  NOP ;  /* 0x0000000000007918 */ /* 0x000fc00000000000 */
        /* <DEDUP_REMOVED lines=11> */
.L_x_3:


//--------------------- .nv.shared._Z13sum_reductionPiPxi --------------------------
	.section	.nv.shared._Z13sum_reductionPiPxi,"aw",@nobits
	.sectionflags	@""
	.align	16
	.zero		1024


//--------------------- .nv.shared.reserved.0     --------------------------
	.section	.nv.shared.reserved.0,"aw",@nobits
	.weak		__nv_reservedSMEM_offset_0_alias
	.size		__nv_reservedSMEM_offset_0_alias, 0, 64
	.other		__nv_reservedSMEM_offset_0_alias,@"STO_CUDA_RESERVED_SHARED STV_DEFAULT"
__nv_reservedSMEM_offset_0_alias:
	.zero		0
	.zero		64


//--------------------- .nv.constant0._Z13sum_reductionPiPxi --------------------------
	.section	.nv.constant0._Z13sum_reductionPiPxi,"a",@progbits
	.sectionflags	@""
	.align	4
.nv.constant0._Z13sum_reductionPiPxi:
	.zero		916


//--------------------- SYMBOLS --------------------------

	.type		.nv.reservedSmem.offset0,@object
	.size		.nv.reservedSmem.offset0,0x4
	.type		.nv.reservedSmem.cap,@object
	.size		.nv.reservedSmem.cap,0x4
